//
// Generated by NVIDIA NVVM Compiler
//
// Compiler Build ID: CL-36424714
// Cuda compilation tools, release 13.0, V13.0.88
// Based on NVVM 20.0.0
//

.version 9.0
.target sm_100
.address_size 64

	// .globl	_Z20matmul_shared_kernelPKfS0_Pfiii
// _ZZ20matmul_shared_kernelPKfS0_PfiiiE2As has been demoted
// _ZZ20matmul_shared_kernelPKfS0_PfiiiE2Bs has been demoted

.visible .entry _Z20matmul_shared_kernelPKfS0_Pfiii(
	.param .u64 .ptr .align 1 _Z20matmul_shared_kernelPKfS0_Pfiii_param_0,
	.param .u64 .ptr .align 1 _Z20matmul_shared_kernelPKfS0_Pfiii_param_1,
	.param .u64 .ptr .align 1 _Z20matmul_shared_kernelPKfS0_Pfiii_param_2,
	.param .u32 _Z20matmul_shared_kernelPKfS0_Pfiii_param_3,
	.param .u32 _Z20matmul_shared_kernelPKfS0_Pfiii_param_4,
	.param .u32 _Z20matmul_shared_kernelPKfS0_Pfiii_param_5
)
{
	.reg .pred 	%p<12>;
	.reg .b32 	%r<43>;
	.reg .b32 	%f<63>;
	.reg .b64 	%rd<13>;
	// demoted variable
	.shared .align 4 .b8 _ZZ20matmul_shared_kernelPKfS0_PfiiiE2As[1024];
	// demoted variable
	.shared .align 4 .b8 _ZZ20matmul_shared_kernelPKfS0_PfiiiE2Bs[1024];
	ld.param.u64 	%rd3, [_Z20matmul_shared_kernelPKfS0_Pfiii_param_0];
	ld.param.u64 	%rd4, [_Z20matmul_shared_kernelPKfS0_Pfiii_param_1];
	ld.param.u64 	%rd5, [_Z20matmul_shared_kernelPKfS0_Pfiii_param_2];
	ld.param.u32 	%r24, [_Z20matmul_shared_kernelPKfS0_Pfiii_param_3];
	ld.param.u32 	%r25, [_Z20matmul_shared_kernelPKfS0_Pfiii_param_4];
	ld.param.u32 	%r26, [_Z20matmul_shared_kernelPKfS0_Pfiii_param_5];
	mov.u32 	%r27, %ctaid.y;
	shl.b32 	%r28, %r27, 4;
	mov.u32 	%r40, %tid.y;
	add.s32 	%r2, %r28, %r40;
	mov.u32 	%r29, %ctaid.x;
	shl.b32 	%r3, %r29, 4;
	mov.u32 	%r38, %tid.x;
	add.s32 	%r5, %r3, %r38;
	setp.lt.s32 	%p1, %r25, 1;
	mov.f32 	%f62, 0f00000000;
	@%p1 bra 	$L__BB0_7;
	add.s32 	%r30, %r25, 15;
	shr.u32 	%r31, %r30, 4;
	shl.b32 	%r32, %r40, 6;
	mov.u32 	%r33, _ZZ20matmul_shared_kernelPKfS0_PfiiiE2As;
	add.s32 	%r6, %r33, %r32;
	shl.b32 	%r34, %r38, 2;
	add.s32 	%r7, %r6, %r34;
	mov.u32 	%r35, _ZZ20matmul_shared_kernelPKfS0_PfiiiE2Bs;
	add.s32 	%r9, %r35, %r34;
	add.s32 	%r8, %r9, %r32;
	neg.s32 	%r42, %r31;
	mad.lo.s32 	%r36, %r40, %r26, %r38;
	add.s32 	%r41, %r36, %r3;
	shl.b32 	%r12, %r26, 4;
	mad.lo.s32 	%r39, %r25, %r2, %r38;
	cvta.to.global.u64 	%rd1, %rd3;
	cvta.to.global.u64 	%rd2, %rd4;
	mov.f32 	%f62, 0f00000000;
$L__BB0_2:
	setp.ge.s32 	%p2, %r2, %r24;
	setp.ge.u32 	%p3, %r38, %r25;
	mov.f32 	%f60, 0f00000000;
	or.pred  	%p4, %p2, %p3;
	@%p4 bra 	$L__BB0_4;
	mul.wide.u32 	%rd6, %r39, 4;
	add.s64 	%rd7, %rd1, %rd6;
	ld.global.f32 	%f60, [%rd7];
$L__BB0_4:
	setp.ge.s32 	%p5, %r5, %r26;
	st.shared.f32 	[%r7], %f60;
	setp.ge.u32 	%p6, %r40, %r25;
	mov.f32 	%f61, 0f00000000;
	or.pred  	%p7, %p5, %p6;
	@%p7 bra 	$L__BB0_6;
	mul.wide.u32 	%rd8, %r41, 4;
	add.s64 	%rd9, %rd2, %rd8;
	ld.global.f32 	%f61, [%rd9];
$L__BB0_6:
	st.shared.f32 	[%r8], %f61;
	bar.sync 	0;
	ld.shared.f32 	%f12, [%r6];
	ld.shared.f32 	%f13, [%r9];
	fma.rn.f32 	%f14, %f12, %f13, %f62;
	ld.shared.f32 	%f15, [%r6+4];
	ld.shared.f32 	%f16, [%r9+64];
	fma.rn.f32 	%f17, %f15, %f16, %f14;
	ld.shared.f32 	%f18, [%r6+8];
	ld.shared.f32 	%f19, [%r9+128];
	fma.rn.f32 	%f20, %f18, %f19, %f17;
	ld.shared.f32 	%f21, [%r6+12];
	ld.shared.f32 	%f22, [%r9+192];
	fma.rn.f32 	%f23, %f21, %f22, %f20;
	ld.shared.f32 	%f24, [%r6+16];
	ld.shared.f32 	%f25, [%r9+256];
	fma.rn.f32 	%f26, %f24, %f25, %f23;
	ld.shared.f32 	%f27, [%r6+20];
	ld.shared.f32 	%f28, [%r9+320];
	fma.rn.f32 	%f29, %f27, %f28, %f26;
	ld.shared.f32 	%f30, [%r6+24];
	ld.shared.f32 	%f31, [%r9+384];
	fma.rn.f32 	%f32, %f30, %f31, %f29;
	ld.shared.f32 	%f33, [%r6+28];
	ld.shared.f32 	%f34, [%r9+448];
	fma.rn.f32 	%f35, %f33, %f34, %f32;
	ld.shared.f32 	%f36, [%r6+32];
	ld.shared.f32 	%f37, [%r9+512];
	fma.rn.f32 	%f38, %f36, %f37, %f35;
	ld.shared.f32 	%f39, [%r6+36];
	ld.shared.f32 	%f40, [%r9+576];
	fma.rn.f32 	%f41, %f39, %f40, %f38;
	ld.shared.f32 	%f42, [%r6+40];
	ld.shared.f32 	%f43, [%r9+640];
	fma.rn.f32 	%f44, %f42, %f43, %f41;
	ld.shared.f32 	%f45, [%r6+44];
	ld.shared.f32 	%f46, [%r9+704];
	fma.rn.f32 	%f47, %f45, %f46, %f44;
	ld.shared.f32 	%f48, [%r6+48];
	ld.shared.f32 	%f49, [%r9+768];
	fma.rn.f32 	%f50, %f48, %f49, %f47;
	ld.shared.f32 	%f51, [%r6+52];
	ld.shared.f32 	%f52, [%r9+832];
	fma.rn.f32 	%f53, %f51, %f52, %f50;
	ld.shared.f32 	%f54, [%r6+56];
	ld.shared.f32 	%f55, [%r9+896];
	fma.rn.f32 	%f56, %f54, %f55, %f53;
	ld.shared.f32 	%f57, [%r6+60];
	ld.shared.f32 	%f58, [%r9+960];
	fma.rn.f32 	%f62, %f57, %f58, %f56;
	bar.sync 	0;
	add.s32 	%r42, %r42, 1;
	setp.ne.s32 	%p8, %r42, 0;
	add.s32 	%r41, %r41, %r12;
	add.s32 	%r40, %r40, 16;
	add.s32 	%r39, %r39, 16;
	add.s32 	%r38, %r38, 16;
	@%p8 bra 	$L__BB0_2;
$L__BB0_7:
	setp.ge.s32 	%p9, %r2, %r24;
	setp.ge.s32 	%p10, %r5, %r26;
	or.pred  	%p11, %p9, %p10;
	@%p11 bra 	$L__BB0_9;
	mad.lo.s32 	%r37, %r26, %r2, %r5;
	cvta.to.global.u64 	%rd10, %rd5;
	mul.wide.s32 	%rd11, %r37, 4;
	add.s64 	%rd12, %rd10, %rd11;
	st.global.f32 	[%rd12], %f62;
$L__BB0_9:
	ret;

}
	// .globl	matrix_add_kernel
.visible .entry matrix_add_kernel(
	.param .u64 .ptr .align 1 matrix_add_kernel_param_0,
	.param .u64 .ptr .align 1 matrix_add_kernel_param_1,
	.param .u64 .ptr .align 1 matrix_add_kernel_param_2,
	.param .u32 matrix_add_kernel_param_3
)
{
	.reg .pred 	%p<2>;
	.reg .b32 	%r<6>;
	.reg .b32 	%f<4>;
	.reg .b64 	%rd<11>;

	ld.param.u64 	%rd1, [matrix_add_kernel_param_0];
	ld.param.u64 	%rd2, [matrix_add_kernel_param_1];
	ld.param.u64 	%rd3, [matrix_add_kernel_param_2];
	ld.param.u32 	%r2, [matrix_add_kernel_param_3];
	mov.u32 	%r3, %ctaid.x;
	mov.u32 	%r4, %ntid.x;
	mov.u32 	%r5, %tid.x;
	mad.lo.s32 	%r1, %r3, %r4, %r5;
	setp.ge.s32 	%p1, %r1, %r2;
	@%p1 bra 	$L__BB1_2;
	cvta.to.global.u64 	%rd4, %rd1;
	cvta.to.global.u64 	%rd5, %rd2;
	cvta.to.global.u64 	%rd6, %rd3;
	mul.wide.s32 	%rd7, %r1, 4;
	add.s64 	%rd8, %rd4, %rd7;
	ld.global.f32 	%f1, [%rd8];
	add.s64 	%rd9, %rd5, %rd7;
	ld.global.f32 	%f2, [%rd9];
	add.f32 	%f3, %f1, %f2;
	add.s64 	%rd10, %rd6, %rd7;
	st.global.f32 	[%rd10], %f3;
$L__BB1_2:
	ret;

}


// ===== COMPILED SASS (sm_100) =====

	.target	sm_100

	.elftype	@"ET_EXEC"


//--------------------- .note.nv.tkinfo           --------------------------
	.section	.note.nv.tkinfo,"",@"SHT_NOTE"
	.sectionflags	@"SHF_NOTE_NV_TKINFO"
	.tkinfo
        /*0018*/ 	.word	0x00000002
        /*0030*/ 	.string	""
        /*0030*/ 	.string	"ptxas"
        /*0030*/ 	.string	"Cuda compilation tools, release 13.0, V13.0.88"
        /*0030*/ 	.string	"Build cuda_13.0.r13.0/compiler.36424714_0"
        /*0030*/ 	.string	"-arch sm_100 -m 64 "



//--------------------- .note.nv.cuinfo           --------------------------
	.section	.note.nv.cuinfo,"",@"SHT_NOTE"
	.sectionflags	@"SHF_NOTE_NV_CUINFO"
        /*0018*/ 	.short	0x0002
        /*001a*/ 	.short	0x0064
        /*001c*/ 	.short	0x0082
	.zero		2


//--------------------- .nv.info                  --------------------------
	.section	.nv.info,"",@"SHT_CUDA_INFO"
	.align	4


	//----- nvinfo : EIATTR_REGCOUNT
	.align		4
        /*0000*/ 	.byte	0x04, 0x2f
        /*0002*/ 	.short	(.L_1 - .L_0)
	.align		4
.L_0:
        /*0004*/ 	.word	index@(_Z20matmul_shared_kernelPKfS0_Pfiii)
        /*0008*/ 	.word	0x00000020


	//----- nvinfo : EIATTR_FRAME_SIZE
	.align		4
.L_1:
        /*000c*/ 	.byte	0x04, 0x11
        /*000e*/ 	.short	(.L_3 - .L_2)
	.align		4
.L_2:
        /*0010*/ 	.word	index@(_Z20matmul_shared_kernelPKfS0_Pfiii)
        /*0014*/ 	.word	0x00000000


	//----- nvinfo : EIATTR_REGCOUNT
	.align		4
.L_3:
        /*0018*/ 	.byte	0x04, 0x2f
        /*001a*/ 	.short	(.L_5 - .L_4)
	.align		4
.L_4:
        /*001c*/ 	.word	index@(matrix_add_kernel)
        /*0020*/ 	.word	0x0000000c


	//----- nvinfo : EIATTR_FRAME_SIZE
	.align		4
.L_5:
        /*0024*/ 	.byte	0x04, 0x11
        /*0026*/ 	.short	(.L_7 - .L_6)
	.align		4
.L_6:
        /*0028*/ 	.word	index@(matrix_add_kernel)
        /*002c*/ 	.word	0x00000000


	//----- nvinfo : EIATTR_MIN_STACK_SIZE
	.align		4
.L_7:
        /*0030*/ 	.byte	0x04, 0x12
        /*0032*/ 	.short	(.L_9 - .L_8)
	.align		4
.L_8:
        /*0034*/ 	.word	index@(matrix_add_kernel)
        /*0038*/ 	.word	0x00000000


	//----- nvinfo : EIATTR_MIN_STACK_SIZE
	.align		4
.L_9:
        /*003c*/ 	.byte	0x04, 0x12
        /*003e*/ 	.short	(.L_11 - .L_10)
	.align		4
.L_10:
        /*0040*/ 	.word	index@(_Z20matmul_shared_kernelPKfS0_Pfiii)
        /*0044*/ 	.word	0x00000000
.L_11:


//--------------------- .nv.compat                --------------------------
	.section	.nv.compat,"",@"SHT_CUDA_COMPAT_INFO"
	.align	4
        /*0000*/ 	.byte	0x02, 0x09, 0x00, 0x00, 0x02, 0x02, 0x01, 0x00, 0x02, 0x05, 0x05, 0x00, 0x03, 0x07, 0x01, 0x01
        /*0010*/ 	.byte	0x02, 0x03, 0x00, 0x00, 0x02, 0x06, 0x01, 0x00, 0x04, 0x0b, 0x08, 0x00, 0x09, 0x00, 0x00, 0x00
        /*0020*/ 	.byte	0x00, 0x00, 0x00, 0x00


//--------------------- .nv.info.matrix_add_kernel --------------------------
	.section	.nv.info.matrix_add_kernel,"",@"SHT_CUDA_INFO"
	.sectionflags	@""
	.align	4


	//----- nvinfo : EIATTR_CUDA_API_VERSION
	.align		4
        /*0000*/ 	.byte	0x04, 0x37
        /*0002*/ 	.short	(.L_13 - .L_12)
.L_12:
        /*0004*/ 	.word	0x00000082


	//----- nvinfo : EIATTR_KPARAM_INFO
	.align		4
.L_13:
        /*0008*/ 	.byte	0x04, 0x17
        /*000a*/ 	.short	(.L_15 - .L_14)
.L_14:
        /*000c*/ 	.word	0x00000000
        /*0010*/ 	.short	0x0003
        /*0012*/ 	.short	0x0018
        /*0014*/ 	.byte	0x00, 0xf0, 0x11, 0x00


	//----- nvinfo : EIATTR_KPARAM_INFO
	.align		4
.L_15:
        /*0018*/ 	.byte	0x04, 0x17
        /*001a*/ 	.short	(.L_17 - .L_16)
.L_16:
        /*001c*/ 	.word	0x00000000
        /*0020*/ 	.short	0x0002
        /*0022*/ 	.short	0x0010
        /*0024*/ 	.byte	0x00, 0xf5, 0x21, 0x00


	//----- nvinfo : EIATTR_KPARAM_INFO
	.align		4
.L_17:
        /*0028*/ 	.byte	0x04, 0x17
        /*002a*/ 	.short	(.L_19 - .L_18)
.L_18:
        /*002c*/ 	.word	0x00000000
        /*0030*/ 	.short	0x0001
        /*0032*/ 	.short	0x0008
        /*0034*/ 	.byte	0x00, 0xf5, 0x21, 0x00


	//----- nvinfo : EIATTR_KPARAM_INFO
	.align		4
.L_19:
        /*0038*/ 	.byte	0x04, 0x17
        /*003a*/ 	.short	(.L_21 - .L_20)
.L_20:
        /*003c*/ 	.word	0x00000000
        /*0040*/ 	.short	0x0000
        /*0042*/ 	.short	0x0000
        /*0044*/ 	.byte	0x00, 0xf5, 0x21, 0x00


	//----- nvinfo : EIATTR_SPARSE_MMA_MASK
	.align		4
.L_21:
        /*0048*/ 	.byte	0x03, 0x50
        /*004a*/ 	.short	0x0000


	//----- nvinfo : EIATTR_MAXREG_COUNT
	.align		4
        /*004c*/ 	.byte	0x03, 0x1b
        /*004e*/ 	.short	0x00ff


	//----- nvinfo : EIATTR_MERCURY_ISA_VERSION
	.align		4
        /*0050*/ 	.byte	0x03, 0x5f
        /*0052*/ 	.short	0x0101


	//----- nvinfo : EIATTR_VRC_CTA_INIT_COUNT
	.align		4
        /*0054*/ 	.byte	0x02, 0x4a
	.zero		1
	.zero		1


	//----- nvinfo : EIATTR_EXIT_INSTR_OFFSETS
	.align		4
        /*0058*/ 	.byte	0x04, 0x1c
        /*005a*/ 	.short	(.L_23 - .L_22)


	//   ....[0]....
.L_22:
        /*005c*/ 	.word	0x00000070


	//   ....[1]....
        /*0060*/ 	.word	0x00000130


	//----- nvinfo : EIATTR_CBANK_PARAM_SIZE
	.align		4
.L_23:
        /*0064*/ 	.byte	0x03, 0x19
        /*0066*/ 	.short	0x001c


	//----- nvinfo : EIATTR_PARAM_CBANK
	.align		4
        /*0068*/ 	.byte	0x04, 0x0a
        /*006a*/ 	.short	(.L_25 - .L_24)
	.align		4
.L_24:
        /*006c*/ 	.word	index@(.nv.constant0.matrix_add_kernel)
        /*0070*/ 	.short	0x0380
        /*0072*/ 	.short	0x001c


	//----- nvinfo : EIATTR_SW_WAR
	.align		4
.L_25:
        /*0074*/ 	.byte	0x04, 0x36
        /*0076*/ 	.short	(.L_27 - .L_26)
.L_26:
        /*0078*/ 	.word	0x00000008
.L_27:


//--------------------- .nv.info._Z20matmul_shared_kernelPKfS0_Pfiii --------------------------
	.section	.nv.info._Z20matmul_shared_kernelPKfS0_Pfiii,"",@"SHT_CUDA_INFO"
	.sectionflags	@""
	.align	4


	//----- nvinfo : EIATTR_CUDA_API_VERSION
	.align		4
        /*0000*/ 	.byte	0x04, 0x37
        /*0002*/ 	.short	(.L_29 - .L_28)
.L_28:
        /*0004*/ 	.word	0x00000082


	//----- nvinfo : EIATTR_KPARAM_INFO
	.align		4
.L_29:
        /*0008*/ 	.byte	0x04, 0x17
        /*000a*/ 	.short	(.L_31 - .L_30)
.L_30:
        /*000c*/ 	.word	0x00000000
        /*0010*/ 	.short	0x0005
        /*0012*/ 	.short	0x0020
        /*0014*/ 	.byte	0x00, 0xf0, 0x11, 0x00


	//----- nvinfo : EIATTR_KPARAM_INFO
	.align		4
.L_31:
        /*0018*/ 	.byte	0x04, 0x17
        /*001a*/ 	.short	(.L_33 - .L_32)
.L_32:
        /*001c*/ 	.word	0x00000000
        /*0020*/ 	.short	0x0004
        /*0022*/ 	.short	0x001c
        /*0024*/ 	.byte	0x00, 0xf0, 0x11, 0x00


	//----- nvinfo : EIATTR_KPARAM_INFO
	.align		4
.L_33:
        /*0028*/ 	.byte	0x04, 0x17
        /*002a*/ 	.short	(.L_35 - .L_34)
.L_34:
        /*002c*/ 	.word	0x00000000
        /*0030*/ 	.short	0x0003
        /*0032*/ 	.short	0x0018
        /*0034*/ 	.byte	0x00, 0xf0, 0x11, 0x00


	//----- nvinfo : EIATTR_KPARAM_INFO
	.align		4
.L_35:
        /*0038*/ 	.byte	0x04, 0x17
        /*003a*/ 	.short	(.L_37 - .L_36)
.L_36:
        /*003c*/ 	.word	0x00000000
        /*0040*/ 	.short	0x0002
        /*0042*/ 	.short	0x0010
        /*0044*/ 	.byte	0x00, 0xf5, 0x21, 0x00


	//----- nvinfo : EIATTR_KPARAM_INFO
	.align		4
.L_37:
        /*0048*/ 	.byte	0x04, 0x17
        /*004a*/ 	.short	(.L_39 - .L_38)
.L_38:
        /*004c*/ 	.word	0x00000000
        /*0050*/ 	.short	0x0001
        /*0052*/ 	.short	0x0008
        /*0054*/ 	.byte	0x00, 0xf5, 0x21, 0x00


	//----- nvinfo : EIATTR_KPARAM_INFO
	.align		4
.L_39:
        /*0058*/ 	.byte	0x04, 0x17
        /*005a*/ 	.short	(.L_41 - .L_40)
.L_40:
        /*005c*/ 	.word	0x00000000
        /*0060*/ 	.short	0x0000
        /*0062*/ 	.short	0x0000
        /*0064*/ 	.byte	0x00, 0xf5, 0x21, 0x00


	//----- nvinfo : EIATTR_SPARSE_MMA_MASK
	.align		4
.L_41:
        /*0068*/ 	.byte	0x03, 0x50
        /*006a*/ 	.short	0x0000


	//----- nvinfo : EIATTR_MAXREG_COUNT
	.align		4
        /*006c*/ 	.byte	0x03, 0x1b
        /*006e*/ 	.short	0x00ff


	//----- nvinfo : EIATTR_NUM_BARRIERS
	.align		4
        /*0070*/ 	.byte	0x02, 0x4c
        /*0072*/ 	.byte	0x01
	.zero		1


	//----- nvinfo : EIATTR_MERCURY_ISA_VERSION
	.align		4
        /*0074*/ 	.byte	0x03, 0x5f
        /*0076*/ 	.short	0x0101


	//----- nvinfo : EIATTR_VRC_CTA_INIT_COUNT
	.align		4
        /*0078*/ 	.byte	0x02, 0x4a
	.zero		1
	.zero		1


	//----- nvinfo : EIATTR_EXIT_INSTR_OFFSETS
	.align		4
        /*007c*/ 	.byte	0x04, 0x1c
        /*007e*/ 	.short	(.L_43 - .L_42)


	//   ....[0]....
.L_42:
        /*0080*/ 	.word	0x000005e0


	//   ....[1]....
        /*0084*/ 	.word	0x00000630


	//----- nvinfo : EIATTR_CBANK_PARAM_SIZE
	.align		4
.L_43:
        /*0088*/ 	.byte	0x03, 0x19
        /*008a*/ 	.short	0x0024


	//----- nvinfo : EIATTR_PARAM_CBANK
	.align		4
        /*008c*/ 	.byte	0x04, 0x0a
        /*008e*/ 	.short	(.L_45 - .L_44)
	.align		4
.L_44:
        /*0090*/ 	.word	index@(.nv.constant0._Z20matmul_shared_kernelPKfS0_Pfiii)
        /*0094*/ 	.short	0x0380
        /*0096*/ 	.short	0x0024


	//----- nvinfo : EIATTR_SW_WAR
	.align		4
.L_45:
        /*0098*/ 	.byte	0x04, 0x36
        /*009a*/ 	.short	(.L_47 - .L_46)
.L_46:
        /*009c*/ 	.word	0x00000008
.L_47:


//--------------------- .nv.callgraph             --------------------------
	.section	.nv.callgraph,"",@"SHT_CUDA_CALLGRAPH"
	.align	4
	.sectionentsize	8
	.align		4
        /*0000*/ 	.word	0x00000000
	.align		4
        /*0004*/ 	.word	0xffffffff
	.align		4
        /*0008*/ 	.word	0x00000000
	.align		4
        /*000c*/ 	.word	0xfffffffe
	.align		4
        /*0010*/ 	.word	0x00000000
	.align		4
        /*0014*/ 	.word	0xfffffffd
	.align		4
        /*0018*/ 	.word	0x00000000
	.align		4
        /*001c*/ 	.word	0xfffffffc


//--------------------- .text.matrix_add_kernel   --------------------------
	.section	.text.matrix_add_kernel,"ax",@progbits
	.align	128
        .global         matrix_add_kernel
        .type           matrix_add_kernel,@function
        .size           matrix_add_kernel,(.L_x_4 - matrix_add_kernel)
        .other          matrix_add_kernel,@"STO_CUDA_ENTRY STV_DEFAULT"
matrix_add_kernel:
.text.matrix_add_kernel:
[----:B------:R-:W-:Y:S01]  /*0000*/  LDC R1, c[0x0][0x37c] ;  /* 0x0000df00ff017b82 */ /* 0x000fe20000000800 */
[----:B------:R-:W0:Y:S07]  /*0010*/  S2R R0, SR_TID.X ;  /* 0x0000000000007919 */ /* 0x000e2e0000002100 */
[----:B------:R-:W0:Y:S01]  /*0020*/  S2UR UR4, SR_CTAID.X ;  /* 0x00000000000479c3 */ /* 0x000e220000002500 */
[----:B------:R-:W1:Y:S07]  /*0030*/  LDCU UR5, c[0x0][0x398] ;  /* 0x00007300ff0577ac */ /* 0x000e6e0008000800 */
[----:B------:R-:W0:Y:S02]  /*0040*/  LDC R9, c[0x0][0x360] ;  /* 0x0000d800ff097b82 */ /* 0x000e240000000800 */
[----:B0-----:R-:W-:-:S05]  /*0050*/  IMAD R9, R9, UR4, R0 ;  /* 0x0000000409097c24 */ /* 0x001fca000f8e0200 */
[----:B-1----:R-:W-:-:S13]  /*0060*/  ISETP.GE.AND P0, PT, R9, UR5, PT ;  /* 0x0000000509007c0c */ /* 0x002fda000bf06270 */
[----:B------:R-:W-:Y:S05]  /*0070*/  @P0 EXIT ;  /* 0x000000000000094d */ /* 0x000fea0003800000 */
[----:B------:R-:W0:Y:S01]  /*0080*/  LDC.64 R2, c[0x0][0x380] ;  /* 0x0000e000ff027b82 */ /* 0x000e220000000a00 */
[----:B------:R-:W1:Y:S07]  /*0090*/  LDCU.64 UR4, c[0x0][0x358] ;  /* 0x00006b00ff0477ac */ /* 0x000e6e0008000a00 */
[----:B------:R-:W2:Y:S08]  /*00a0*/  LDC.64 R4, c[0x0][0x388] ;  /* 0x0000e200ff047b82 */ /* 0x000eb00000000a00 */
[----:B------:R-:W3:Y:S01]  /*00b0*/  LDC.64 R6, c[0x0][0x390] ;  /* 0x0000e400ff067b82 */ /* 0x000ee20000000a00 */
[----:B0-----:R-:W-:-:S06]  /*00c0*/  IMAD.WIDE R2, R9, 0x4, R2 ;  /* 0x0000000409027825 */ /* 0x001fcc00078e0202 */
[----:B-1----:R-:W4:Y:S01]  /*00d0*/  LDG.E R2, desc[UR4][R2.64] ;  /* 0x0000000402027981 */ /* 0x002f22000c1e1900 */
[----:B--2---:R-:W-:-:S06]  /*00e0*/  IMAD.WIDE R4, R9, 0x4, R4 ;  /* 0x0000000409047825 */ /* 0x004fcc00078e0204 */
[----:B------:R-:W4:Y:S01]  /*00f0*/  LDG.E R5, desc[UR4][R4.64] ;  /* 0x0000000404057981 */ /* 0x000f22000c1e1900 */
[----:B---3--:R-:W-:-:S04]  /*0100*/  IMAD.WIDE R6, R9, 0x4, R6 ;  /* 0x0000000409067825 */ /* 0x008fc800078e0206 */
[----:B----4-:R-:W-:-:S05]  /*0110*/  FADD R9, R2, R5 ;  /* 0x0000000502097221 */ /* 0x010fca0000000000 */
[----:B------:R-:W-:Y:S01]  /*0120*/  STG.E desc[UR4][R6.64], R9 ;  /* 0x0000000906007986 */ /* 0x000fe2000c101904 */
[----:B------:R-:W-:Y:S05]  /*0130*/  EXIT ;  /* 0x000000000000794d */ /* 0x000fea0003800000 */
.L_x_0:
[----:B------:R-:W-:-:S00]  /*0140*/  BRA `(.L_x_0) ;  /* 0xfffffffc00fc7947 */ /* 0x000fc0000383ffff */
[----:B------:R-:W-:-:S00]  /*0150*/  NOP ;  /* 0x0000000000007918 */ /* 0x000fc00000000000 */
        /* <DEDUP_REMOVED lines=10> */
.L_x_4:


//--------------------- .text._Z20matmul_shared_kernelPKfS0_Pfiii --------------------------
	.section	.text._Z20matmul_shared_kernelPKfS0_Pfiii,"ax",@progbits
	.align	128
        .global         _Z20matmul_shared_kernelPKfS0_Pfiii
        .type           _Z20matmul_shared_kernelPKfS0_Pfiii,@function
        .size           _Z20matmul_shared_kernelPKfS0_Pfiii,(.L_x_5 - _Z20matmul_shared_kernelPKfS0_Pfiii)
        .other          _Z20matmul_shared_kernelPKfS0_Pfiii,@"STO_CUDA_ENTRY STV_DEFAULT"
_Z20matmul_shared_kernelPKfS0_Pfiii:
.text._Z20matmul_shared_kernelPKfS0_Pfiii:
[----:B------:R-:W-:Y:S01]  /*0000*/  LDC R1, c[0x0][0x37c] ;  /* 0x0000df00ff017b82 */ /* 0x000fe20000000800 */
[----:B------:R-:W0:Y:S01]  /*0010*/  S2R R2, SR_CTAID.Y ;  /* 0x0000000000027919 */ /* 0x000e220000002600 */
[----:B------:R-:W1:Y:S01]  /*0020*/  LDCU UR10, c[0x0][0x39c] ;  /* 0x00007380ff0a77ac */ /* 0x000e620008000800 */
[----:B------:R-:W-:Y:S01]  /*0030*/  HFMA2 R21, -RZ, RZ, 0, 0 ;  /* 0x00000000ff157431 */ /* 0x000fe200000001ff */
[----:B------:R-:W0:Y:S01]  /*0040*/  S2R R0, SR_TID.Y ;  /* 0x0000000000007919 */ /* 0x000e220000002200 */
[----:B------:R-:W2:Y:S01]  /*0050*/  LDCU UR14, c[0x0][0x3a0] ;  /* 0x00007400ff0e77ac */ /* 0x000ea20008000800 */
[----:B------:R-:W3:Y:S01]  /*0060*/  S2R R4, SR_CTAID.X ;  /* 0x0000000000047919 */ /* 0x000ee20000002500 */
[----:B------:R-:W4:Y:S01]  /*0070*/  LDCU.64 UR8, c[0x0][0x358] ;  /* 0x00006b00ff0877ac */ /* 0x000f220008000a00 */
[----:B------:R-:W3:Y:S01]  /*0080*/  S2R R13, SR_TID.X ;  /* 0x00000000000d7919 */ /* 0x000ee20000002100 */
[----:B-1----:R-:W-:Y:S01]  /*0090*/  UISETP.GE.AND UP0, UPT, UR10, 0x1, UPT ;  /* 0x000000010a00788c */ /* 0x002fe2000bf06270 */
[----:B0-----:R-:W-:-:S02]  /*00a0*/  LEA R2, R2, R0, 0x4 ;  /* 0x0000000002027211 */ /* 0x001fc400078e20ff */
[----:B---3--:R-:W-:-:S06]  /*00b0*/  LEA R3, R4, R13, 0x4 ;  /* 0x0000000d04037211 */ /* 0x008fcc00078e20ff */
[----:B--2-4-:R-:W-:Y:S05]  /*00c0*/  BRA.U !UP0, `(.L_x_1) ;  /* 0x0000000508387547 */ /* 0x014fea000b800000 */
[----:B------:R-:W0:Y:S01]  /*00d0*/  S2UR UR7, SR_CgaCtaId ;  /* 0x00000000000779c3 */ /* 0x000e220000008800 */
[----:B------:R-:W1:Y:S01]  /*00e0*/  LDCU UR11, c[0x0][0x3a0] ;  /* 0x00007400ff0b77ac */ /* 0x000e620008000800 */
[----:B------:R-:W-:Y:S01]  /*00f0*/  MOV R21, RZ ;  /* 0x000000ff00157202 */ /* 0x000fe20000000f00 */
[----:B------:R-:W-:Y:S01]  /*0100*/  IMAD R12, R2, UR10, R13 ;  /* 0x0000000a020c7c24 */ /* 0x000fe2000f8e020d */
[----:B------:R-:W-:Y:S01]  /*0110*/  UMOV UR5, 0x400 ;  /* 0x0000040000057882 */ /* 0x000fe20000000000 */
[----:B------:R-:W-:-:S03]  /*0120*/  UIADD3 UR4, UPT, UPT, UR10, 0xf, URZ ;  /* 0x0000000f0a047890 */ /* 0x000fc6000fffe0ff */
[----:B------:R-:W2:Y:S01]  /*0130*/  LDC R14, c[0x0][0x3a0] ;  /* 0x0000e800ff0e7b82 */ /* 0x000ea20000000800 */
[----:B------:R-:W-:Y:S02]  /*0140*/  UIADD3 UR6, UPT, UPT, UR5, 0x400, URZ ;  /* 0x0000040005067890 */ /* 0x000fe4000fffe0ff */
[----:B------:R-:W-:Y:S01]  /*0150*/  USHF.R.U32.HI UR4, URZ, 0x4, UR4 ;  /* 0x00000004ff047899 */ /* 0x000fe20008011604 */
[----:B------:R-:W3:Y:S03]  /*0160*/  LDCU.64 UR12, c[0x0][0x398] ;  /* 0x00007300ff0c77ac */ /* 0x000ee60008000a00 */
[----:B------:R-:W-:Y:S01]  /*0170*/  UIADD3 UR4, UPT, UPT, -UR4, URZ, URZ ;  /* 0x000000ff04047290 */ /* 0x000fe2000fffe1ff */
[----:B-1----:R-:W-:Y:S01]  /*0180*/  IMAD R19, R0, UR11, R13 ;  /* 0x0000000b00137c24 */ /* 0x002fe2000f8e020d */
[----:B0-----:R-:W-:-:S04]  /*0190*/  ULEA UR5, UR7, UR5, 0x18 ;  /* 0x0000000507057291 */ /* 0x001fc8000f8ec0ff */
[----:B------:R-:W-:Y:S01]  /*01a0*/  LEA R19, R4, R19, 0x4 ;  /* 0x0000001304137211 */ /* 0x000fe200078e20ff */
[----:B------:R-:W-:Y:S01]  /*01b0*/  ULEA UR6, UR7, UR6, 0x18 ;  /* 0x0000000607067291 */ /* 0x000fe2000f8ec0ff */
[----:B------:R-:W-:-:S05]  /*01c0*/  LEA R16, R0, UR5, 0x6 ;  /* 0x0000000500107c11 */ /* 0x000fca000f8e30ff */
[C---:B------:R-:W-:Y:S02]  /*01d0*/  LEA R17, R13.reuse, UR6, 0x2 ;  /* 0x000000060d117c11 */ /* 0x040fe4000f8e10ff */
[----:B------:R-:W-:Y:S02]  /*01e0*/  LEA R18, R13, R16, 0x2 ;  /* 0x000000100d127211 */ /* 0x000fe400078e10ff */
[----:B---3--:R-:W-:-:S07]  /*01f0*/  LEA R15, R0, R17, 0x6 ;  /* 0x00000011000f7211 */ /* 0x008fce00078e30ff */
.L_x_2:
[----:B------:R-:W-:Y:S01]  /*0200*/  ISETP.GE.U32.AND P1, PT, R13, UR13, PT ;  /* 0x0000000d0d007c0c */ /* 0x000fe2000bf26070 */
[----:B------:R-:W-:Y:S01]  /*0210*/  HFMA2 R22, -RZ, RZ, 0, 0 ;  /* 0x00000000ff167431 */ /* 0x000fe200000001ff */
[----:B------:R-:W-:Y:S02]  /*0220*/  ISETP.GE.U32.AND P0, PT, R0, UR13, PT ;  /* 0x0000000d00007c0c */ /* 0x000fe4000bf06070 */
[----:B------:R-:W-:Y:S02]  /*0230*/  ISETP.GE.OR P1, PT, R2, UR12, P1 ;  /* 0x0000000c02007c0c */ /* 0x000fe40008f26670 */
[----:B--2---:R-:W-:Y:S02]  /*0240*/  ISETP.GE.OR P0, PT, R3, R14, P0 ;  /* 0x0000000e0300720c */ /* 0x004fe40000706670 */
[----:B------:R-:W-:-:S09]  /*0250*/  MOV R29, RZ ;  /* 0x000000ff001d7202 */ /* 0x000fd20000000f00 */
[----:B------:R-:W0:Y:S08]  /*0260*/  @!P1 LDC.64 R6, c[0x0][0x380] ;  /* 0x0000e000ff069b82 */ /* 0x000e300000000a00 */
[----:B------:R-:W1:Y:S01]  /*0270*/  @!P0 LDC.64 R4, c[0x0][0x388] ;  /* 0x0000e200ff048b82 */ /* 0x000e620000000a00 */
[----:B0-----:R-:W-:-:S05]  /*0280*/  @!P1 IMAD.WIDE.U32 R6, R12, 0x4, R6 ;  /* 0x000000040c069825 */ /* 0x001fca00078e0006 */
[----:B------:R-:W2:Y:S01]  /*0290*/  @!P1 LDG.E R29, desc[UR8][R6.64] ;  /* 0x00000008061d9981 */ /* 0x000ea2000c1e1900 */
[----:B-1----:R-:W-:-:S05]  /*02a0*/  @!P0 IMAD.WIDE.U32 R24, R19, 0x4, R4 ;  /* 0x0000000413188825 */ /* 0x002fca00078e0004 */
[----:B------:R-:W3:Y:S01]  /*02b0*/  @!P0 LDG.E R22, desc[UR8][R24.64] ;  /* 0x0000000818168981 */ /* 0x000ee2000c1e1900 */
[----:B------:R-:W-:-:S04]  /*02c0*/  UIADD3 UR4, UPT, UPT, UR4, 0x1, URZ ;  /* 0x0000000104047890 */ /* 0x000fc8000fffe0ff */
[----:B------:R-:W-:Y:S01]  /*02d0*/  UISETP.NE.AND UP0, UPT, UR4, URZ, UPT ;  /* 0x000000ff0400728c */ /* 0x000fe2000bf05270 */
[----:B------:R-:W-:Y:S02]  /*02e0*/  IADD3 R0, PT, PT, R0, 0x10, RZ ;  /* 0x0000001000007810 */ /* 0x000fe40007ffe0ff */
[----:B------:R-:W-:Y:S02]  /*02f0*/  IADD3 R13, PT, PT, R13, 0x10, RZ ;  /* 0x000000100d0d7810 */ /* 0x000fe40007ffe0ff */
[----:B------:R-:W-:Y:S02]  /*0300*/  IADD3 R12, PT, PT, R12, 0x10, RZ ;  /* 0x000000100c0c7810 */ /* 0x000fe40007ffe0ff */
[----:B------:R-:W-:Y:S01]  /*0310*/  LEA R19, R14, R19, 0x4 ;  /* 0x000000130e137211 */ /* 0x000fe200078e20ff */
[----:B--2---:R-:W-:Y:S04]  /*0320*/  STS [R18], R29 ;  /* 0x0000001d12007388 */ /* 0x004fe80000000800 */
[----:B---3--:R-:W-:Y:S01]  /*0330*/  STS [R15], R22 ;  /* 0x000000160f007388 */ /* 0x008fe20000000800 */
[----:B------:R-:W-:Y:S06]  /*0340*/  BAR.SYNC.DEFER_BLOCKING 0x0 ;  /* 0x0000000000007b1d */ /* 0x000fec0000010000 */
[----:B------:R-:W-:Y:S04]  /*0350*/  LDS R28, [R17] ;  /* 0x00000000111c7984 */ /* 0x000fe80000000800 */
[----:B------:R-:W0:Y:S04]  /*0360*/  LDS.128 R8, [R16] ;  /* 0x0000000010087984 */ /* 0x000e280000000c00 */
[----:B------:R-:W1:Y:S04]  /*0370*/  LDS R29, [R17+0x40] ;  /* 0x00004000111d7984 */ /* 0x000e680000000800 */
[----:B------:R-:W2:Y:S04]  /*0380*/  LDS R27, [R17+0x80] ;  /* 0x00008000111b7984 */ /* 0x000ea80000000800 */
[----:B------:R-:W3:Y:S04]  /*0390*/  LDS R26, [R17+0xc0] ;  /* 0x0000c000111a7984 */ /* 0x000ee80000000800 */
[----:B------:R-:W-:Y:S04]  /*03a0*/  LDS R23, [R17+0x100] ;  /* 0x0001000011177984 */ /* 0x000fe80000000800 */
[----:B------:R-:W4:Y:S04]  /*03b0*/  LDS.128 R4, [R16+0x10] ;  /* 0x0000100010047984 */ /* 0x000f280000000c00 */
[----:B------:R-:W5:Y:S04]  /*03c0*/  LDS R20, [R17+0x140] ;  /* 0x0001400011147984 */ /* 0x000f680000000800 */
[----:B------:R-:W5:Y:S04]  /*03d0*/  LDS R25, [R17+0x180] ;  /* 0x0001800011197984 */ /* 0x000f680000000800 */
[----:B------:R-:W5:Y:S04]  /*03e0*/  LDS R22, [R17+0x1c0] ;  /* 0x0001c00011167984 */ /* 0x000f680000000800 */
[----:B------:R-:W-:Y:S01]  /*03f0*/  LDS R24, [R17+0x240] ;  /* 0x0002400011187984 */ /* 0x000fe20000000800 */
[----:B0-----:R-:W-:-:S03]  /*0400*/  FFMA R8, R8, R28, R21 ;  /* 0x0000001c08087223 */ /* 0x001fc60000000015 */
[----:B------:R-:W-:Y:S01]  /*0410*/  LDS R21, [R17+0x200] ;  /* 0x0002000011157984 */ /* 0x000fe20000000800 */
[----:B-1----:R-:W-:-:S04]  /*0420*/  FFMA R8, R29, R9, R8 ;  /* 0x000000091d087223 */ /* 0x002fc80000000008 */
[----:B--2---:R-:W-:-:S04]  /*0430*/  FFMA R27, R27, R10, R8 ;  /* 0x0000000a1b1b7223 */ /* 0x004fc80000000008 */
[----:B---3--:R-:W-:Y:S02]  /*0440*/  FFMA R27, R26, R11, R27 ;  /* 0x0000000b1a1b7223 */ /* 0x008fe4000000001b */
[----:B------:R-:W0:Y:S02]  /*0450*/  LDS.128 R8, [R16+0x20] ;  /* 0x0000200010087984 */ /* 0x000e240000000c00 */
[----:B----4-:R-:W-:-:S04]  /*0460*/  FFMA R23, R4, R23, R27 ;  /* 0x0000001704177223 */ /* 0x010fc8000000001b */
[----:B-----5:R-:W-:Y:S02]  /*0470*/  FFMA R20, R20, R5, R23 ;  /* 0x0000000514147223 */ /* 0x020fe40000000017 */
[----:B------:R-:W1:Y:S02]  /*0480*/  LDS R23, [R17+0x280] ;  /* 0x0002800011177984 */ /* 0x000e640000000800 */
[----:B------:R-:W-:Y:S02]  /*0490*/  FFMA R25, R25, R6, R20 ;  /* 0x0000000619197223 */ /* 0x000fe40000000014 */
[----:B------:R-:W2:Y:S02]  /*04a0*/  LDS R20, [R17+0x2c0] ;  /* 0x0002c00011147984 */ /* 0x000ea40000000800 */
[----:B------:R-:W-:Y:S02]  /*04b0*/  FFMA R27, R22, R7, R25 ;  /* 0x00000007161b7223 */ /* 0x000fe40000000019 */
[----:B------:R-:W-:Y:S04]  /*04c0*/  LDS R25, [R17+0x300] ;  /* 0x0003000011197984 */ /* 0x000fe80000000800 */
[----:B------:R-:W3:Y:S04]  /*04d0*/  LDS.128 R4, [R16+0x30] ;  /* 0x0000300010047984 */ /* 0x000ee80000000c00 */
[----:B------:R-:W4:Y:S01]  /*04e0*/  LDS R22, [R17+0x340] ;  /* 0x0003400011167984 */ /* 0x000f220000000800 */
[----:B0-----:R-:W-:-:S03]  /*04f0*/  FFMA R27, R8, R21, R27 ;  /* 0x00000015081b7223 */ /* 0x001fc6000000001b */
[----:B------:R-:W0:Y:S04]  /*0500*/  LDS R21, [R17+0x380] ;  /* 0x0003800011157984 */ /* 0x000e280000000800 */
[----:B------:R-:W5:Y:S01]  /*0510*/  LDS R8, [R17+0x3c0] ;  /* 0x0003c00011087984 */ /* 0x000f620000000800 */
[----:B------:R-:W-:-:S04]  /*0520*/  FFMA R24, R24, R9, R27 ;  /* 0x0000000918187223 */ /* 0x000fc8000000001b */
[----:B-1----:R-:W-:-:S04]  /*0530*/  FFMA R23, R23, R10, R24 ;  /* 0x0000000a17177223 */ /* 0x002fc80000000018 */
[----:B--2---:R-:W-:-:S04]  /*0540*/  FFMA R11, R20, R11, R23 ;  /* 0x0000000b140b7223 */ /* 0x004fc80000000017 */
[----:B---3--:R-:W-:-:S04]  /*0550*/  FFMA R11, R4, R25, R11 ;  /* 0x00000019040b7223 */ /* 0x008fc8000000000b */
[----:B----4-:R-:W-:-:S04]  /*0560*/  FFMA R22, R22, R5, R11 ;  /* 0x0000000516167223 */ /* 0x010fc8000000000b */
[----:B0-----:R-:W-:-:S04]  /*0570*/  FFMA R21, R21, R6, R22 ;  /* 0x0000000615157223 */ /* 0x001fc80000000016 */
[----:B-----5:R-:W-:Y:S01]  /*0580*/  FFMA R21, R8, R7, R21 ;  /* 0x0000000708157223 */ /* 0x020fe20000000015 */
[----:B------:R-:W-:Y:S06]  /*0590*/  BAR.SYNC.DEFER_BLOCKING 0x0 ;  /* 0x0000000000007b1d */ /* 0x000fec0000010000 */
[----:B------:R-:W-:Y:S05]  /*05a0*/  BRA.U UP0, `(.L_x_2) ;  /* 0xfffffffd00147547 */ /* 0x000fea000b83ffff */
.L_x_1:
[----:B------:R-:W0:Y:S01]  /*05b0*/  LDCU UR4, c[0x0][0x398] ;  /* 0x00007300ff0477ac */ /* 0x000e220008000800 */
[----:B------:R-:W-:-:S04]  /*05c0*/  ISETP.GE.AND P0, PT, R3, UR14, PT ;  /* 0x0000000e03007c0c */ /* 0x000fc8000bf06270 */
[----:B0-----:R-:W-:-:S13]  /*05d0*/  ISETP.GE.OR P0, PT, R2, UR4, P0 ;  /* 0x0000000402007c0c */ /* 0x001fda0008706670 */
[----:B------:R-:W-:Y:S05]  /*05e0*/  @P0 EXIT ;  /* 0x000000000000094d */ /* 0x000fea0003800000 */
[----:B------:R-:W0:Y:S01]  /*05f0*/  LDC.64 R4, c[0x0][0x390] ;  /* 0x0000e400ff047b82 */ /* 0x000e220000000a00 */
[----:B------:R-:W-:-:S04]  /*0600*/  IMAD R3, R2, UR14, R3 ;  /* 0x0000000e02037c24 */ /* 0x000fc8000f8e0203 */
[----:B0-----:R-:W-:-:S05]  /*0610*/  IMAD.WIDE R2, R3, 0x4, R4 ;  /* 0x0000000403027825 */ /* 0x001fca00078e0204 */
[----:B------:R-:W-:Y:S01]  /*0620*/  STG.E desc[UR8][R2.64], R21 ;  /* 0x0000001502007986 */ /* 0x000fe2000c101908 */
[----:B------:R-:W-:Y:S05]  /*0630*/  EXIT ;  /* 0x000000000000794d */ /* 0x000fea0003800000 */
.L_x_3:
        /* <DEDUP_REMOVED lines=12> */
.L_x_5:


//--------------------- .nv.shared.reserved.0     --------------------------
	.section	.nv.shared.reserved.0,"aw",@nobits
	.weak		__nv_reservedSMEM_offset_0_alias
	.size		__nv_reservedSMEM_offset_0_alias, 0, 64
	.other		__nv_reservedSMEM_offset_0_alias,@"STO_CUDA_RESERVED_SHARED STV_DEFAULT"
__nv_reservedSMEM_offset_0_alias:
	.zero		0
	.zero		64


//--------------------- .nv.shared._Z20matmul_shared_kernelPKfS0_Pfiii --------------------------
	.section	.nv.shared._Z20matmul_shared_kernelPKfS0_Pfiii,"aw",@nobits
	.sectionflags	@""
	.align	4
.nv.shared._Z20matmul_shared_kernelPKfS0_Pfiii:
	.zero		3072


//--------------------- .nv.constant0.matrix_add_kernel --------------------------
	.section	.nv.constant0.matrix_add_kernel,"a",@progbits
	.sectionflags	@""
	.align	4
.nv.constant0.matrix_add_kernel:
	.zero		924


//--------------------- .nv.constant0._Z20matmul_shared_kernelPKfS0_Pfiii --------------------------
	.section	.nv.constant0._Z20matmul_shared_kernelPKfS0_Pfiii,"a",@progbits
	.sectionflags	@""
	.align	4
.nv.constant0._Z20matmul_shared_kernelPKfS0_Pfiii:
	.zero		932


//--------------------- SYMBOLS --------------------------

	.type		.nv.reservedSmem.offset0,@object
	.size		.nv.reservedSmem.offset0,0x4
	.type		.nv.reservedSmem.cap,@object
	.size		.nv.reservedSmem.cap,0x4
